	.headerflags	@"EF_CUDA_TEXMODE_UNIFIED EF_CUDA_64BIT_ADDRESS EF_CUDA_ACCELERATORS EF_CUDA_SM90 EF_CUDA_VIRTUAL_SM(EF_CUDA_SM90)"
	.elftype	@"ET_EXEC"


//--------------------- .nv.info                  --------------------------
	.section	.nv.info,"",@"SHT_CUDA_INFO"
	.align	4


	//----- nvinfo : EIATTR_REGCOUNT
	.align		4
        /*0000*/ 	.byte	0x04, 0x2f
        /*0002*/ 	.short	(.L_1 - .L_0)
	.align		4
.L_0:
        /*0004*/ 	.word	index@(triton_poi_fused_convolution_relu_4)
        /*0008*/ 	.word	0x0000001e


	//----- nvinfo : EIATTR_MIN_STACK_SIZE
	.align		4
.L_1:
        /*000c*/ 	.byte	0x04, 0x12
        /*000e*/ 	.short	(.L_3 - .L_2)
	.align		4
.L_2:
        /*0010*/ 	.word	index@(triton_poi_fused_convolution_relu_4)
        /*0014*/ 	.word	0x00000000


	//----- nvinfo : EIATTR_FRAME_SIZE
	.align		4
.L_3:
        /*0018*/ 	.byte	0x04, 0x11
        /*001a*/ 	.short	(.L_5 - .L_4)
	.align		4
.L_4:
        /*001c*/ 	.word	index@(triton_poi_fused_convolution_relu_4)
        /*0020*/ 	.word	0x00000000


	//----- nvinfo : EIATTR_MIN_STACK_SIZE
	.align		4
.L_5:
        /*0024*/ 	.byte	0x04, 0x12
        /*0026*/ 	.short	(.L_7 - .L_6)
	.align		4
.L_6:
        /*0028*/ 	.word	index@(triton_poi_fused_convolution_relu_4)
        /*002c*/ 	.word	0x00000000
.L_7:


//--------------------- .nv.info.triton_poi_fused_convolution_relu_4 --------------------------
	.section	.nv.info.triton_poi_fused_convolution_relu_4,"",@"SHT_CUDA_INFO"
	.sectionflags	@""
	.align	4


	//----- nvinfo : EIATTR_CUDA_API_VERSION
	.align		4
        /*0000*/ 	.byte	0x04, 0x37
        /*0002*/ 	.short	(.L_9 - .L_8)
.L_8:
        /*0004*/ 	.word	0x0000007c


	//----- nvinfo : EIATTR_KPARAM_INFO
	.align		4
.L_9:
        /*0008*/ 	.byte	0x04, 0x17
        /*000a*/ 	.short	(.L_11 - .L_10)
.L_10:
        /*000c*/ 	.word	0x00000000
        /*0010*/ 	.short	0x0004
        /*0012*/ 	.short	0x001c
        /*0014*/ 	.byte	0x00, 0xf0, 0x11, 0x00


	//----- nvinfo : EIATTR_KPARAM_INFO
	.align		4
.L_11:
        /*0018*/ 	.byte	0x04, 0x17
        /*001a*/ 	.short	(.L_13 - .L_12)
.L_12:
        /*001c*/ 	.word	0x00000000
        /*0020*/ 	.short	0x0003
        /*0022*/ 	.short	0x0018
        /*0024*/ 	.byte	0x00, 0xf0, 0x11, 0x00


	//----- nvinfo : EIATTR_KPARAM_INFO
	.align		4
.L_13:
        /*0028*/ 	.byte	0x04, 0x17
        /*002a*/ 	.short	(.L_15 - .L_14)
.L_14:
        /*002c*/ 	.word	0x00000000
        /*0030*/ 	.short	0x0002
        /*0032*/ 	.short	0x0010
        /*0034*/ 	.byte	0x00, 0xf4, 0x21, 0x00


	//----- nvinfo : EIATTR_KPARAM_INFO
	.align		4
.L_15:
        /*0038*/ 	.byte	0x04, 0x17
        /*003a*/ 	.short	(.L_17 - .L_16)
.L_16:
        /*003c*/ 	.word	0x00000000
        /*0040*/ 	.short	0x0001
        /*0042*/ 	.short	0x0008
        /*0044*/ 	.byte	0x00, 0xf4, 0x21, 0x00


	//----- nvinfo : EIATTR_KPARAM_INFO
	.align		4
.L_17:
        /*0048*/ 	.byte	0x04, 0x17
        /*004a*/ 	.short	(.L_19 - .L_18)
.L_18:
        /*004c*/ 	.word	0x00000000
        /*0050*/ 	.short	0x0000
        /*0052*/ 	.short	0x0000
        /*0054*/ 	.byte	0x00, 0xf4, 0x21, 0x00


	//----- nvinfo : EIATTR_SPARSE_MMA_MASK
	.align		4
.L_19:
        /*0058*/ 	.byte	0x03, 0x50
        /*005a*/ 	.short	0x0000


	//----- nvinfo : EIATTR_MAXREG_COUNT
	.align		4
        /*005c*/ 	.byte	0x03, 0x1b
        /*005e*/ 	.short	0x00ff


	//----- nvinfo : EIATTR_EXIT_INSTR_OFFSETS
	.align		4
        /*0060*/ 	.byte	0x04, 0x1c
        /*0062*/ 	.short	(.L_21 - .L_20)


	//   ....[0]....
.L_20:
        /*0064*/ 	.word	0x000006e0


	//   ....[1]....
        /*0068*/ 	.word	0x00000760


	//----- nvinfo : EIATTR_REQNTID
	.align		4
.L_21:
        /*006c*/ 	.byte	0x04, 0x10
        /*006e*/ 	.short	(.L_23 - .L_22)
.L_22:
        /*0070*/ 	.word	0x00000080
        /*0074*/ 	.word	0x00000001
        /*0078*/ 	.word	0x00000001


	//----- nvinfo : EIATTR_CBANK_PARAM_SIZE
	.align		4
.L_23:
        /*007c*/ 	.byte	0x03, 0x19
        /*007e*/ 	.short	0x0020


	//----- nvinfo : EIATTR_PARAM_CBANK
	.align		4
        /*0080*/ 	.byte	0x04, 0x0a
        /*0082*/ 	.short	(.L_25 - .L_24)
	.align		4
.L_24:
        /*0084*/ 	.word	index@(.nv.constant0.triton_poi_fused_convolution_relu_4)
        /*0088*/ 	.short	0x0210
        /*008a*/ 	.short	0x0020


	//----- nvinfo : EIATTR_SW_WAR
	.align		4
.L_25:
        /*008c*/ 	.byte	0x04, 0x36
        /*008e*/ 	.short	(.L_27 - .L_26)
.L_26:
        /*0090*/ 	.word	0x00000008
.L_27:


//--------------------- .nv.callgraph             --------------------------
	.section	.nv.callgraph,"",@"SHT_CUDA_CALLGRAPH"
	.align	4
	.sectionentsize	8
	.align		4
        /*0000*/ 	.word	0x00000000
	.align		4
        /*0004*/ 	.word	0xffffffff
	.align		4
        /*0008*/ 	.word	0x00000000
	.align		4
        /*000c*/ 	.word	0xfffffffe
	.align		4
        /*0010*/ 	.word	0x00000000
	.align		4
        /*0014*/ 	.word	0xfffffffd
	.align		4
        /*0018*/ 	.word	0x00000000
	.align		4
        /*001c*/ 	.word	0xfffffffc


//--------------------- .text.triton_poi_fused_convolution_relu_4 --------------------------
	.section	.text.triton_poi_fused_convolution_relu_4,"ax",@progbits
	.sectionflags	@"SHF_BARRIERS=1"
	.align	128
        .global         triton_poi_fused_convolution_relu_4
        .type           triton_poi_fused_convolution_relu_4,@function
        .size           triton_poi_fused_convolution_relu_4,(.L_x_1 - triton_poi_fused_convolution_relu_4)
        .other          triton_poi_fused_convolution_relu_4,@"STO_CUDA_ENTRY STV_DEFAULT"
triton_poi_fused_convolution_relu_4:
.text.triton_poi_fused_convolution_relu_4:
[----:B------:R-:W0:Y:S01]  /*0000*/  LDC R1, c[0x0][0x28] ;  /* 0x00000a00ff017b82 */ /* 0x000e220000000800 */
[----:B------:R-:W1:Y:S07]  /*0010*/  S2R R0, SR_CTAID.Y ;  /* 0x0000000000007919 */ /* 0x000e6e0000002600 */
[----:B------:R-:W2:Y:S01]  /*0020*/  LDC.64 R20, c[0x0][0x210] ;  /* 0x00008400ff147b82 */ /* 0x000ea20000000a00 */
[----:B------:R-:W-:Y:S02]  /*0030*/  CS2R R10, SRZ ;  /* 0x00000000000a7805 */ /* 0x000fe4000001ff00 */
[----:B------:R-:W-:Y:S01]  /*0040*/  CS2R R12, SRZ ;  /* 0x00000000000c7805 */ /* 0x000fe2000001ff00 */
[----:B------:R-:W3:Y:S01]  /*0050*/  S2R R18, SR_TID.X ;  /* 0x0000000000127919 */ /* 0x000ee20000002100 */
[----:B------:R-:W-:Y:S01]  /*0060*/  CS2R R14, SRZ ;  /* 0x00000000000e7805 */ /* 0x000fe2000001ff00 */
[----:B------:R-:W-:Y:S01]  /*0070*/  ULDC.64 UR6, c[0x0][0x208] ;  /* 0x0000820000067ab9 */ /* 0x000fe20000000a00 */
[----:B------:R-:W4:Y:S01]  /*0080*/  S2R R16, SR_CTAID.X ;  /* 0x0000000000107919 */ /* 0x000f220000002500 */
[----:B------:R-:W5:Y:S01]  /*0090*/  LDC.64 R4, c[0x0][0x218] ;  /* 0x00008600ff047b82 */ /* 0x000f620000000a00 */
[----:B-1----:R-:W-:-:S02]  /*00a0*/  IMAD.SHL.U32 R0, R0, 0x20, RZ ;  /* 0x0000002000007824 */ /* 0x002fc400078e00ff */
[----:B---3--:R-:W-:Y:S01]  /*00b0*/  IMAD.SHL.U32 R17, R18, 0x4, RZ ;  /* 0x0000000412117824 */ /* 0x008fe200078e00ff */
[----:B------:R-:W-:Y:S01]  /*00c0*/  SHF.R.U32.HI R19, RZ, 0x3, R18 ;  /* 0x00000003ff137819 */ /* 0x000fe20000011612 */
[----:B----4-:R-:W-:-:S03]  /*00d0*/  IMAD.SHL.U32 R16, R16, 0x20, RZ ;  /* 0x0000002010107824 */ /* 0x010fc600078e00ff */
[----:B------:R-:W-:Y:S02]  /*00e0*/  LOP3.LUT R2, R0, 0x1c, R17, 0xf8, !PT ;  /* 0x0000001c00027812 */ /* 0x000fe400078ef811 */
[----:B------:R-:W-:Y:S02]  /*00f0*/  SGXT.U32 R19, R19, 0x4 ;  /* 0x000000041313781a */ /* 0x000fe40000000000 */
[----:B------:R-:W-:Y:S02]  /*0100*/  SHF.R.S32.HI R3, RZ, 0x1f, R2 ;  /* 0x0000001fff037819 */ /* 0x000fe40000011402 */
[----:B------:R-:W-:Y:S02]  /*0110*/  ISETP.GE.AND P0, PT, R2, 0x100, PT ;  /* 0x000001000200780c */ /* 0x000fe40003f06270 */
[----:B------:R-:W-:-:S04]  /*0120*/  LEA.HI R3, R3, R2, RZ, 0x6 ;  /* 0x0000000203037211 */ /* 0x000fc800078f30ff */
[C---:B------:R-:W-:Y:S01]  /*0130*/  LOP3.LUT R7, R3.reuse, 0xffffffc0, RZ, 0xc0, !PT ;  /* 0xffffffc003077812 */ /* 0x040fe200078ec0ff */
[----:B------:R-:W-:-:S04]  /*0140*/  IMAD.SHL.U32 R3, R3, 0x1000, RZ ;  /* 0x0000100003037824 */ /* 0x000fc800078e00ff */
[----:B------:R-:W-:Y:S01]  /*0150*/  IMAD.IADD R7, R2, 0x1, -R7 ;  /* 0x0000000102077824 */ /* 0x000fe200078e0a07 */
[----:B------:R-:W-:Y:S02]  /*0160*/  LOP3.LUT R6, R3, 0xfffc0000, RZ, 0xc0, !PT ;  /* 0xfffc000003067812 */ /* 0x000fe400078ec0ff */
[----:B------:R-:W-:Y:S01]  /*0170*/  LOP3.LUT R3, R16, R19, RZ, 0xfc, !PT ;  /* 0x0000001310037212 */ /* 0x000fe200078efcff */
[----:B-----5:R-:W-:Y:S01]  /*0180*/  IMAD.WIDE R22, R7, 0x4, R4 ;  /* 0x0000000407167825 */ /* 0x020fe200078e0204 */
[----:B------:R-:W-:-:S03]  /*0190*/  CS2R R4, SRZ ;  /* 0x0000000000047805 */ /* 0x000fc6000001ff00 */
[----:B------:R-:W-:Y:S01]  /*01a0*/  IMAD.IADD R8, R7, 0x1, R6 ;  /* 0x0000000107087824 */ /* 0x000fe200078e0206 */
[----:B------:R-:W-:-:S03]  /*01b0*/  LOP3.LUT R6, R16, 0x10, R19, 0xfe, !PT ;  /* 0x0000001010067812 */ /* 0x000fc600078efe13 */
[--C-:B------:R-:W-:Y:S02]  /*01c0*/  IMAD R3, R3, 0x40, R8.reuse ;  /* 0x0000004003037824 */ /* 0x100fe400078e0208 */
[----:B------:R-:W-:Y:S01]  /*01d0*/  IMAD R9, R6, 0x40, R8 ;  /* 0x0000004006097824 */ /* 0x000fe200078e0208 */
[----:B------:R-:W-:Y:S01]  /*01e0*/  CS2R R6, SRZ ;  /* 0x0000000000067805 */ /* 0x000fe2000001ff00 */
[----:B--2---:R-:W-:-:S04]  /*01f0*/  IMAD.WIDE R2, R3, 0x4, R20 ;  /* 0x0000000403027825 */ /* 0x004fc800078e0214 */
[----:B------:R-:W-:Y:S01]  /*0200*/  IMAD.WIDE R20, R9, 0x4, R20 ;  /* 0x0000000409147825 */ /* 0x000fe200078e0214 */
[----:B------:R-:W-:Y:S01]  /*0210*/  CS2R R8, SRZ ;  /* 0x0000000000087805 */ /* 0x000fe2000001ff00 */
[----:B------:R-:W2:Y:S04]  /*0220*/  @!P0 LDG.E.EL.128 R12, desc[UR6][R2.64] ;  /* 0x00000006020c8981 */ /* 0x000ea8000c2e1d00 */
[----:B------:R1:W3:Y:S04]  /*0230*/  @!P0 LDG.E.EL.128 R4, desc[UR6][R20.64] ;  /* 0x0000000614048981 */ /* 0x0002e8000c2e1d00 */
[----:B------:R4:W3:Y:S01]  /*0240*/  @!P0 LDG.E.EL.128 R8, desc[UR6][R22.64] ;  /* 0x0000000616088981 */ /* 0x0008e2000c2e1d00 */
[----:B------:R-:W5:Y:S01]  /*0250*/  S2UR UR5, SR_CgaCtaId ;  /* 0x00000000000579c3 */ /* 0x000f620000008800 */
[----:B------:R-:W-:Y:S01]  /*0260*/  IMAD.SHL.U32 R24, R18, 0x80, RZ ;  /* 0x0000008012187824 */ /* 0x000fe200078e00ff */
[----:B------:R-:W-:-:S04]  /*0270*/  UMOV UR4, 0x400 ;  /* 0x0000040000047882 */ /* 0x000fc80000000000 */
[----:B------:R-:W-:-:S04]  /*0280*/  LOP3.LUT R24, R24, 0x380, RZ, 0xc0, !PT ;  /* 0x0000038018187812 */ /* 0x000fc800078ec0ff */
[C---:B------:R-:W-:Y:S02]  /*0290*/  LOP3.LUT R26, R24.reuse, 0x20, RZ, 0xfc, !PT ;  /* 0x00000020181a7812 */ /* 0x040fe400078efcff */
[C---:B------:R-:W-:Y:S02]  /*02a0*/  LOP3.LUT R27, R24.reuse, 0x40, RZ, 0xfc, !PT ;  /* 0x00000040181b7812 */ /* 0x040fe400078efcff */
[C---:B------:R-:W-:Y:S02]  /*02b0*/  LOP3.LUT R25, R24.reuse, R19, RZ, 0xfc, !PT ;  /* 0x0000001318197212 */ /* 0x040fe400078efcff */
[----:B-1----:R-:W-:Y:S01]  /*02c0*/  LOP3.LUT R21, R24, 0x60, RZ, 0xfc, !PT ;  /* 0x0000006018157812 */ /* 0x002fe200078efcff */
[----:B0----5:R-:W-:Y:S01]  /*02d0*/  UPRMT UR4, UR5, 0x654, UR4 ;  /* 0x0000065405047896 */ /* 0x021fe20008000004 */
[----:B------:R-:W-:-:S05]  /*02e0*/  SHF.R.U32.HI R18, RZ, 0x1, R18 ;  /* 0x00000001ff127819 */ /* 0x000fca0000011612 */
[----:B------:R-:W-:Y:S02]  /*02f0*/  LEA.HI R24, R24, UR4, RZ, 0x1d ;  /* 0x0000000418187c11 */ /* 0x000fe4000f8fe8ff */
[----:B------:R-:W-:Y:S02]  /*0300*/  LEA.HI R2, R26, UR4, RZ, 0x1d ;  /* 0x000000041a027c11 */ /* 0x000fe4000f8fe8ff */
[----:B------:R-:W-:Y:S02]  /*0310*/  LEA.HI R20, R27, UR4, RZ, 0x1d ;  /* 0x000000041b147c11 */ /* 0x000fe4000f8fe8ff */
[----:B----4-:R-:W-:Y:S01]  /*0320*/  LEA.HI R22, R21, UR4, RZ, 0x1d ;  /* 0x0000000415167c11 */ /* 0x010fe2000f8fe8ff */
[C---:B------:R-:W-:Y:S01]  /*0330*/  IMAD R3, R25.reuse, 0x4, R24 ;  /* 0x0000000419037824 */ /* 0x040fe200078e0218 */
[----:B------:R-:W-:Y:S01]  /*0340*/  LOP3.LUT R18, R18, 0x3c, RZ, 0xc0, !PT ;  /* 0x0000003c12127812 */ /* 0x000fe200078ec0ff */
[C---:B------:R-:W-:Y:S02]  /*0350*/  IMAD R2, R25.reuse, 0x4, R2 ;  /* 0x0000000419027824 */ /* 0x040fe400078e0202 */
[----:B------:R-:W-:-:S02]  /*0360*/  IMAD R21, R25, 0x4, R20 ;  /* 0x0000000419157824 */ /* 0x000fc400078e0214 */
[----:B------:R-:W-:Y:S02]  /*0370*/  IMAD R20, R25, 0x4, R22 ;  /* 0x0000000419147824 */ /* 0x000fe400078e0216 */
[----:B------:R-:W-:Y:S01]  /*0380*/  VIADD R23, R18, UR4 ;  /* 0x0000000412177c36 */ /* 0x000fe20008000000 */
[----:B------:R-:W-:Y:S02]  /*0390*/  LOP3.LUT R16, R16, 0x1c, R17, 0xf8, !PT ;  /* 0x0000001c10107812 */ /* 0x000fe400078ef811 */
[C---:B---3--:R-:W-:Y:S01]  /*03a0*/  FSETP.GEU.AND P0, PT, R8.reuse, -R4, PT ;  /* 0x800000040800720b */ /* 0x048fe20003f0e000 */
[C---:B------:R-:W-:Y:S01]  /*03b0*/  FADD R4, R8.reuse, R4 ;  /* 0x0000000408047221 */ /* 0x040fe20000000000 */
[C---:B--2---:R-:W-:Y:S01]  /*03c0*/  FSETP.GEU.AND P6, PT, R8.reuse, -R12, PT ;  /* 0x8000000c0800720b */ /* 0x044fe20003fce000 */
[----:B------:R-:W-:Y:S01]  /*03d0*/  FADD R8, R8, R12 ;  /* 0x0000000c08087221 */ /* 0x000fe20000000000 */
[C---:B------:R-:W-:Y:S01]  /*03e0*/  FSETP.GEU.AND P1, PT, R9.reuse, -R5, PT ;  /* 0x800000050900720b */ /* 0x040fe20003f2e000 */
[C---:B------:R-:W-:Y:S01]  /*03f0*/  FADD R5, R9.reuse, R5 ;  /* 0x0000000509057221 */ /* 0x040fe20000000000 */
[C---:B------:R-:W-:Y:S01]  /*0400*/  FSETP.GEU.AND P2, PT, R9.reuse, -R13, PT ;  /* 0x8000000d0900720b */ /* 0x040fe20003f4e000 */
[----:B------:R-:W-:Y:S01]  /*0410*/  FADD R9, R9, R13 ;  /* 0x0000000d09097221 */ /* 0x000fe20000000000 */
[C---:B------:R-:W-:Y:S01]  /*0420*/  FSETP.GEU.AND P3, PT, R10.reuse, -R6, PT ;  /* 0x800000060a00720b */ /* 0x040fe20003f6e000 */
[C---:B------:R-:W-:Y:S01]  /*0430*/  FADD R6, R10.reuse, R6 ;  /* 0x000000060a067221 */ /* 0x040fe20000000000 */
[C---:B------:R-:W-:Y:S01]  /*0440*/  FSETP.GEU.AND P4, PT, R10.reuse, -R14, PT ;  /* 0x8000000e0a00720b */ /* 0x040fe20003f8e000 */
[----:B------:R-:W-:Y:S01]  /*0450*/  FADD R10, R10, R14 ;  /* 0x0000000e0a0a7221 */ /* 0x000fe20000000000 */
[C---:B------:R-:W-:Y:S01]  /*0460*/  FSETP.GEU.AND P5, PT, R11.reuse, -R15, PT ;  /* 0x8000000f0b00720b */ /* 0x040fe20003fae000 */
[----:B------:R-:W-:Y:S01]  /*0470*/  FADD R15, R11, R15 ;  /* 0x0000000f0b0f7221 */ /* 0x000fe20000000000 */
[----:B------:R-:W-:-:S02]  /*0480*/  FSEL R8, R8, RZ, P6 ;  /* 0x000000ff08087208 */ /* 0x000fc40003000000 */
[C---:B------:R-:W-:Y:S01]  /*0490*/  FSETP.GEU.AND P6, PT, R11.reuse, -R7, PT ;  /* 0x800000070b00720b */ /* 0x040fe20003fce000 */
[----:B------:R-:W-:Y:S01]  /*04a0*/  FADD R7, R11, R7 ;  /* 0x000000070b077221 */ /* 0x000fe20000000000 */
[----:B------:R-:W-:Y:S02]  /*04b0*/  FSEL R9, R9, RZ, P2 ;  /* 0x000000ff09097208 */ /* 0x000fe40001000000 */
[----:B------:R-:W-:Y:S02]  /*04c0*/  FSEL R12, R10, RZ, P4 ;  /* 0x000000ff0a0c7208 */ /* 0x000fe40002000000 */
[----:B------:R-:W-:Y:S01]  /*04d0*/  FSEL R15, R15, RZ, P5 ;  /* 0x000000ff0f0f7208 */ /* 0x000fe20002800000 */
[----:B------:R-:W-:Y:S01]  /*04e0*/  STS [R3], R8 ;  /* 0x0000000803007388 */ /* 0x000fe20000000800 */
[----:B------:R-:W-:Y:S02]  /*04f0*/  FSEL R14, R4, RZ, P0 ;  /* 0x000000ff040e7208 */ /* 0x000fe40000000000 */
[----:B------:R-:W-:Y:S01]  /*0500*/  FSEL R11, R5, RZ, P1 ;  /* 0x000000ff050b7208 */ /* 0x000fe20000800000 */
[----:B------:R0:W-:Y:S01]  /*0510*/  STS [R2+0x80], R9 ;  /* 0x0000800902007388 */ /* 0x0001e20000000800 */
[----:B------:R-:W-:-:S02]  /*0520*/  FSEL R18, R6, RZ, P3 ;  /* 0x000000ff06127208 */ /* 0x000fc40001800000 */
[----:B------:R-:W-:Y:S01]  /*0530*/  FSEL R13, R7, RZ, P6 ;  /* 0x000000ff070d7208 */ /* 0x000fe20003000000 */
[----:B------:R-:W-:Y:S04]  /*0540*/  STS [R21+0x100], R12 ;  /* 0x0001000c15007388 */ /* 0x000fe80000000800 */
[----:B------:R-:W-:Y:S01]  /*0550*/  STS [R20+0x180], R15 ;  /* 0x0001800f14007388 */ /* 0x000fe20000000800 */
[----:B------:R-:W-:Y:S01]  /*0560*/  LOP3.LUT R10, R17, 0x1fc, RZ, 0xc0, !PT ;  /* 0x000001fc110a7812 */ /* 0x000fe200078ec0ff */
[----:B0-----:R-:W0:Y:S02]  /*0570*/  LDC.64 R8, c[0x0][0x220] ;  /* 0x00008800ff087b82 */ /* 0x001e240000000a00 */
[----:B------:R1:W-:Y:S04]  /*0580*/  STS [R3+0x40], R14 ;  /* 0x0000400e03007388 */ /* 0x0003e80000000800 */
[----:B------:R0:W-:Y:S04]  /*0590*/  STS [R2+0xc0], R11 ;  /* 0x0000c00b02007388 */ /* 0x0001e80000000800 */
[----:B------:R-:W-:Y:S04]  /*05a0*/  STS [R21+0x140], R18 ;  /* 0x0001401215007388 */ /* 0x000fe80000000800 */
[----:B------:R-:W-:Y:S01]  /*05b0*/  STS [R20+0x1c0], R13 ;  /* 0x0001c00d14007388 */ /* 0x000fe20000000800 */
[----:B------:R-:W-:Y:S01]  /*05c0*/  IMAD R23, R10, 0x4, R23 ;  /* 0x000000040a177824 */ /* 0x000fe200078e0217 */
[----:B------:R-:W-:Y:S01]  /*05d0*/  BAR.SYNC.DEFER_BLOCKING 0x0 ;  /* 0x0000000000007b1d */ /* 0x000fe20000010000 */
[----:B-1----:R-:W-:-:S05]  /*05e0*/  LOP3.LUT R3, R0, R19, RZ, 0xfc, !PT ;  /* 0x0000001300037212 */ /* 0x002fca00078efcff */
[----:B------:R-:W-:Y:S04]  /*05f0*/  LDS R4, [R23] ;  /* 0x0000000017047984 */ /* 0x000fe80000000800 */
[----:B------:R-:W-:Y:S04]  /*0600*/  LDS R5, [R23+0x4] ;  /* 0x0000040017057984 */ /* 0x000fe80000000800 */
[----:B------:R-:W-:Y:S04]  /*0610*/  LDS R6, [R23+0x8] ;  /* 0x0000080017067984 */ /* 0x000fe80000000800 */
[----:B------:R-:W1:Y:S01]  /*0620*/  LDS R7, [R23+0xc] ;  /* 0x00000c0017077984 */ /* 0x000e620000000800 */
[----:B------:R-:W-:-:S02]  /*0630*/  LOP3.LUT R0, R0, 0x10, R19, 0xfe, !PT ;  /* 0x0000001000007812 */ /* 0x000fc400078efe13 */
[----:B------:R-:W-:Y:S02]  /*0640*/  LOP3.LUT R12, R10, 0x200, RZ, 0xfc, !PT ;  /* 0x000002000a0c7812 */ /* 0x000fe400078efcff */
[C---:B------:R-:W-:Y:S02]  /*0650*/  ISETP.GE.AND P1, PT, R3.reuse, 0x100, PT ;  /* 0x000001000300780c */ /* 0x040fe40003f26270 */
[----:B------:R-:W-:Y:S01]  /*0660*/  ISETP.GE.AND P0, PT, R0, 0x100, PT ;  /* 0x000001000000780c */ /* 0x000fe20003f06270 */
[----:B------:R-:W-:Y:S01]  /*0670*/  IMAD R3, R3, 0x1000, R16 ;  /* 0x0000100003037824 */ /* 0x000fe200078e0210 */
[----:B------:R-:W-:-:S03]  /*0680*/  SHF.R.U32.HI R12, RZ, 0x3, R12 ;  /* 0x00000003ff0c7819 */ /* 0x000fc6000001160c */
[----:B0-----:R-:W-:Y:S01]  /*0690*/  IMAD.WIDE R2, R3, 0x4, R8 ;  /* 0x0000000403027825 */ /* 0x001fe200078e0208 */
[----:B------:R-:W-:-:S05]  /*06a0*/  LOP3.LUT R12, R12, 0x7c, RZ, 0xc0, !PT ;  /* 0x0000007c0c0c7812 */ /* 0x000fca00078ec0ff */
[----:B------:R-:W-:-:S04]  /*06b0*/  VIADD R11, R12, UR4 ;  /* 0x000000040c0b7c36 */ /* 0x000fc80008000000 */
[----:B------:R-:W-:Y:S01]  /*06c0*/  IMAD R11, R10, 0x4, R11 ;  /* 0x000000040a0b7824 */ /* 0x000fe200078e020b */
[----:B-1----:R0:W-:Y:S02]  /*06d0*/  @!P1 STG.E.128 desc[UR6][R2.64], R4 ;  /* 0x0000000402009986 */ /* 0x0021e4000c101d06 */
[----:B0-----:R-:W-:Y:S05]  /*06e0*/  @P0 EXIT ;  /* 0x000000000000094d */ /* 0x001fea0003800000 */
[----:B0-----:R-:W-:Y:S01]  /*06f0*/  LDS R4, [R11+0x800] ;  /* 0x000800000b047984 */ /* 0x001fe20000000800 */
[----:B------:R-:W-:-:S03]  /*0700*/  IMAD R3, R0, 0x1000, R16 ;  /* 0x0000100000037824 */ /* 0x000fc600078e0210 */
[----:B------:R-:W-:Y:S01]  /*0710*/  LDS R5, [R11+0x804] ;  /* 0x000804000b057984 */ /* 0x000fe20000000800 */
[----:B------:R-:W-:-:S03]  /*0720*/  IMAD.WIDE R8, R3, 0x4, R8 ;  /* 0x0000000403087825 */ /* 0x000fc600078e0208 */
[----:B------:R-:W-:Y:S04]  /*0730*/  LDS R6, [R11+0x808] ;  /* 0x000808000b067984 */ /* 0x000fe80000000800 */
[----:B------:R-:W0:Y:S04]  /*0740*/  LDS R7, [R11+0x80c] ;  /* 0x00080c000b077984 */ /* 0x000e280000000800 */
[----:B0-----:R-:W-:Y:S01]  /*0750*/  STG.E.128 desc[UR6][R8.64], R4 ;  /* 0x0000000408007986 */ /* 0x001fe2000c101d06 */
[----:B------:R-:W-:Y:S05]  /*0760*/  EXIT ;  /* 0x000000000000794d */ /* 0x000fea0003800000 */
.L_x_0:
[----:B------:R-:W-:-:S00]  /*0770*/  BRA `(.L_x_0) ;  /* 0xfffffffc00fc7947 */ /* 0x000fc0000383ffff */
[----:B------:R-:W-:-:S00]  /*0780*/  NOP ;  /* 0x0000000000007918 */ /* 0x000fc00000000000 */
[----:B------:R-:W-:-:S00]  /*0790*/  NOP ;  /* 0x0000000000007918 */ /* 0x000fc00000000000 */
[----:B------:R-:W-:-:S00]  /*07a0*/  NOP ;  /* 0x0000000000007918 */ /* 0x000fc00000000000 */
[----:B------:R-:W-:-:S00]  /*07b0*/  NOP ;  /* 0x0000000000007918 */ /* 0x000fc00000000000 */
[----:B------:R-:W-:-:S00]  /*07c0*/  NOP ;  /* 0x0000000000007918 */ /* 0x000fc00000000000 */
[----:B------:R-:W-:-:S00]  /*07d0*/  NOP ;  /* 0x0000000000007918 */ /* 0x000fc00000000000 */
[----:B------:R-:W-:-:S00]  /*07e0*/  NOP ;  /* 0x0000000000007918 */ /* 0x000fc00000000000 */
[----:B------:R-:W-:-:S00]  /*07f0*/  NOP ;  /* 0x0000000000007918 */ /* 0x000fc00000000000 */
.L_x_1:


//--------------------- .nv.shared.triton_poi_fused_convolution_relu_4 --------------------------
	.section	.nv.shared.triton_poi_fused_convolution_relu_4,"aw",@nobits
	.sectionflags	@""
	.align	16
	.zero		1024


//--------------------- .nv.constant0.triton_poi_fused_convolution_relu_4 --------------------------
	.section	.nv.constant0.triton_poi_fused_convolution_relu_4,"a",@progbits
	.sectionflags	@""
	.align	4
.nv.constant0.triton_poi_fused_convolution_relu_4:
	.zero		560
